//
// Generated by NVIDIA NVVM Compiler
//
// Compiler Build ID: CL-36424714
// Cuda compilation tools, release 13.0, V13.0.88
// Based on NVVM 20.0.0
//

.version 9.0
.target sm_100
.address_size 64

	// .globl	_Z18unique_idx_calc_3dPi
.extern .func  (.param .b32 func_retval0) vprintf
(
	.param .b64 vprintf_param_0,
	.param .b64 vprintf_param_1
)
;
.global .align 1 .b8 $str[119] = {116, 104, 114, 101, 97, 100, 73, 100, 120, 46, 120, 58, 32, 37, 100, 44, 32, 116, 104, 114, 101, 97, 100, 73, 100, 120, 46, 121, 58, 32, 37, 100, 44, 32, 116, 104, 114, 101, 97, 100, 73, 100, 120, 46, 122, 58, 32, 37, 100, 44, 32, 98, 108, 111, 99, 107, 73, 100, 120, 46, 120, 58, 32, 37, 100, 44, 32, 98, 108, 111, 99, 107, 73, 100, 120, 46, 121, 58, 32, 37, 100, 44, 32, 98, 108, 111, 99, 107, 73, 100, 120, 46, 122, 58, 32, 37, 100, 44, 32, 105, 100, 120, 58, 32, 37, 100, 44, 32, 118, 97, 108, 117, 101, 58, 32, 37, 100, 10};

.visible .entry _Z18unique_idx_calc_3dPi(
	.param .u64 .ptr .align 1 _Z18unique_idx_calc_3dPi_param_0
)
{
	.local .align 16 .b8 	__local_depot0[32];
	.reg .b64 	%SP;
	.reg .b64 	%SPL;
	.reg .b32 	%r<20>;
	.reg .b64 	%rd<9>;

	mov.u64 	%SPL, __local_depot0;
	cvta.local.u64 	%SP, %SPL;
	ld.param.u64 	%rd1, [_Z18unique_idx_calc_3dPi_param_0];
	cvta.to.global.u64 	%rd2, %rd1;
	add.u64 	%rd3, %SP, 0;
	add.u64 	%rd4, %SPL, 0;
	mov.u32 	%r1, %ntid.x;
	mov.u32 	%r2, %ntid.y;
	mov.u32 	%r3, %tid.z;
	mov.u32 	%r4, %tid.y;
	mov.u32 	%r5, %tid.x;
	mov.u32 	%r6, %ntid.z;
	mov.u32 	%r7, %nctaid.x;
	mov.u32 	%r8, %nctaid.y;
	mov.u32 	%r9, %ctaid.z;
	mov.u32 	%r10, %ctaid.y;
	mov.u32 	%r11, %ctaid.x;
	mad.lo.s32 	%r12, %r9, %r8, %r10;
	mad.lo.s32 	%r13, %r12, %r7, %r11;
	mad.lo.s32 	%r14, %r13, %r6, %r3;
	mad.lo.s32 	%r15, %r14, %r2, %r4;
	mad.lo.s32 	%r16, %r15, %r1, %r5;
	mul.wide.s32 	%rd5, %r16, 4;
	add.s64 	%rd6, %rd2, %rd5;
	ld.global.u32 	%r17, [%rd6];
	st.local.v4.u32 	[%rd4], {%r5, %r4, %r3, %r11};
	st.local.v4.u32 	[%rd4+16], {%r10, %r9, %r16, %r17};
	mov.u64 	%rd7, $str;
	cvta.global.u64 	%rd8, %rd7;
	{ // callseq 0, 0
	.param .b64 param0;
	st.param.b64 	[param0], %rd8;
	.param .b64 param1;
	st.param.b64 	[param1], %rd3;
	.param .b32 retval0;
	call.uni (retval0), 
	vprintf, 
	(
	param0, 
	param1
	);
	ld.param.b32 	%r18, [retval0];
	} // callseq 0
	ret;

}


// ===== COMPILED SASS (sm_100) =====

	.target	sm_100

	.elftype	@"ET_EXEC"


//--------------------- .note.nv.tkinfo           --------------------------
	.section	.note.nv.tkinfo,"",@"SHT_NOTE"
	.sectionflags	@"SHF_NOTE_NV_TKINFO"
	.tkinfo
        /*0018*/ 	.word	0x00000002
        /*0030*/ 	.string	""
        /*0030*/ 	.string	"ptxas"
        /*0030*/ 	.string	"Cuda compilation tools, release 13.0, V13.0.88"
        /*0030*/ 	.string	"Build cuda_13.0.r13.0/compiler.36424714_0"
        /*0030*/ 	.string	"-arch sm_100 -m 64 "



//--------------------- .note.nv.cuinfo           --------------------------
	.section	.note.nv.cuinfo,"",@"SHT_NOTE"
	.sectionflags	@"SHF_NOTE_NV_CUINFO"
        /*0018*/ 	.short	0x0002
        /*001a*/ 	.short	0x0064
        /*001c*/ 	.short	0x0082
	.zero		2


//--------------------- .nv.info                  --------------------------
	.section	.nv.info,"",@"SHT_CUDA_INFO"
	.align	4


	//----- nvinfo : EIATTR_REGCOUNT
	.align		4
        /*0000*/ 	.byte	0x04, 0x2f
        /*0002*/ 	.short	(.L_2 - .L_1)
	.align		4
.L_1:
        /*0004*/ 	.word	index@(_Z18unique_idx_calc_3dPi)
        /*0008*/ 	.word	0x00000018


	//----- nvinfo : EIATTR_FRAME_SIZE
	.align		4
.L_2:
        /*000c*/ 	.byte	0x04, 0x11
        /*000e*/ 	.short	(.L_4 - .L_3)
	.align		4
.L_3:
        /*0010*/ 	.word	index@(_Z18unique_idx_calc_3dPi)
        /*0014*/ 	.word	0x00000020


	//----- nvinfo : EIATTR_MIN_STACK_SIZE
	.align		4
.L_4:
        /*0018*/ 	.byte	0x04, 0x12
        /*001a*/ 	.short	(.L_6 - .L_5)
	.align		4
.L_5:
        /*001c*/ 	.word	index@(_Z18unique_idx_calc_3dPi)
        /*0020*/ 	.word	0x00000020
.L_6:


//--------------------- .nv.compat                --------------------------
	.section	.nv.compat,"",@"SHT_CUDA_COMPAT_INFO"
	.align	4
        /*0000*/ 	.byte	0x02, 0x09, 0x00, 0x00, 0x02, 0x02, 0x01, 0x00, 0x02, 0x05, 0x05, 0x00, 0x03, 0x07, 0x01, 0x01
        /*0010*/ 	.byte	0x02, 0x03, 0x00, 0x00, 0x02, 0x06, 0x01, 0x00, 0x04, 0x0b, 0x08, 0x00, 0x09, 0x00, 0x00, 0x00
        /*0020*/ 	.byte	0x00, 0x00, 0x00, 0x00


//--------------------- .nv.info._Z18unique_idx_calc_3dPi --------------------------
	.section	.nv.info._Z18unique_idx_calc_3dPi,"",@"SHT_CUDA_INFO"
	.sectionflags	@""
	.align	4


	//----- nvinfo : EIATTR_CUDA_API_VERSION
	.align		4
        /*0000*/ 	.byte	0x04, 0x37
        /*0002*/ 	.short	(.L_8 - .L_7)
.L_7:
        /*0004*/ 	.word	0x00000082


	//----- nvinfo : EIATTR_KPARAM_INFO
	.align		4
.L_8:
        /*0008*/ 	.byte	0x04, 0x17
        /*000a*/ 	.short	(.L_10 - .L_9)
.L_9:
        /*000c*/ 	.word	0x00000000
        /*0010*/ 	.short	0x0000
        /*0012*/ 	.short	0x0000
        /*0014*/ 	.byte	0x00, 0xf5, 0x21, 0x00


	//----- nvinfo : EIATTR_SPARSE_MMA_MASK
	.align		4
.L_10:
        /*0018*/ 	.byte	0x03, 0x50
        /*001a*/ 	.short	0x0000


	//----- nvinfo : EIATTR_MAXREG_COUNT
	.align		4
        /*001c*/ 	.byte	0x03, 0x1b
        /*001e*/ 	.short	0x00ff


	//----- nvinfo : EIATTR_EXTERNS
	.align		4
        /*0020*/ 	.byte	0x04, 0x0f
        /*0022*/ 	.short	(.L_12 - .L_11)


	//   ....[0]....
	.align		4
.L_11:
        /*0024*/ 	.word	index@(vprintf)


	//----- nvinfo : EIATTR_MERCURY_ISA_VERSION
	.align		4
.L_12:
        /*0028*/ 	.byte	0x03, 0x5f
        /*002a*/ 	.short	0x0101


	//----- nvinfo : EIATTR_VRC_CTA_INIT_COUNT
	.align		4
        /*002c*/ 	.byte	0x02, 0x4a
	.zero		1
	.zero		1


	//----- nvinfo : EIATTR_SYSCALL_OFFSETS
	.align		4
        /*0030*/ 	.byte	0x04, 0x46
        /*0032*/ 	.short	(.L_14 - .L_13)


	//   ....[0]....
.L_13:
        /*0034*/ 	.word	0x00000220


	//----- nvinfo : EIATTR_EXIT_INSTR_OFFSETS
	.align		4
.L_14:
        /*0038*/ 	.byte	0x04, 0x1c
        /*003a*/ 	.short	(.L_16 - .L_15)


	//   ....[0]....
.L_15:
        /*003c*/ 	.word	0x00000230


	//----- nvinfo : EIATTR_CBANK_PARAM_SIZE
	.align		4
.L_16:
        /*0040*/ 	.byte	0x03, 0x19
        /*0042*/ 	.short	0x0008


	//----- nvinfo : EIATTR_PARAM_CBANK
	.align		4
        /*0044*/ 	.byte	0x04, 0x0a
        /*0046*/ 	.short	(.L_18 - .L_17)
	.align		4
.L_17:
        /*0048*/ 	.word	index@(.nv.constant0._Z18unique_idx_calc_3dPi)
        /*004c*/ 	.short	0x0380
        /*004e*/ 	.short	0x0008


	//----- nvinfo : EIATTR_SW_WAR
	.align		4
.L_18:
        /*0050*/ 	.byte	0x04, 0x36
        /*0052*/ 	.short	(.L_20 - .L_19)
.L_19:
        /*0054*/ 	.word	0x00000008
.L_20:


//--------------------- .nv.callgraph             --------------------------
	.section	.nv.callgraph,"",@"SHT_CUDA_CALLGRAPH"
	.align	4
	.sectionentsize	8
	.align		4
        /*0000*/ 	.word	0x00000000
	.align		4
        /*0004*/ 	.word	0xffffffff
	.align		4
        /*0008*/ 	.word	index@(_Z18unique_idx_calc_3dPi)
	.align		4
        /*000c*/ 	.word	index@(vprintf)
	.align		4
        /*0010*/ 	.word	0x00000000
	.align		4
        /*0014*/ 	.word	0xfffffffe
	.align		4
        /*0018*/ 	.word	0x00000000
	.align		4
        /*001c*/ 	.word	0xfffffffd
	.align		4
        /*0020*/ 	.word	0x00000000
	.align		4
        /*0024*/ 	.word	0xfffffffc


//--------------------- .nv.constant4             --------------------------
	.section	.nv.constant4,"a",@progbits
	.align	8
	.align		8
.nv.constant4:
        /*0000*/ 	.dword	vprintf
	.align		8
        /*0008*/ 	.dword	$str


//--------------------- .text._Z18unique_idx_calc_3dPi --------------------------
	.section	.text._Z18unique_idx_calc_3dPi,"ax",@progbits
	.align	128
        .global         _Z18unique_idx_calc_3dPi
        .type           _Z18unique_idx_calc_3dPi,@function
        .size           _Z18unique_idx_calc_3dPi,(.L_x_2 - _Z18unique_idx_calc_3dPi)
        .other          _Z18unique_idx_calc_3dPi,@"STO_CUDA_ENTRY STV_DEFAULT"
_Z18unique_idx_calc_3dPi:
.text._Z18unique_idx_calc_3dPi:
[----:B------:R-:W0:Y:S01]  /*0000*/  LDC R1, c[0x0][0x37c] ;  /* 0x0000df00ff017b82 */ /* 0x000e220000000800 */
[----:B------:R-:W1:Y:S01]  /*0010*/  S2R R9, SR_CTAID.Z ;  /* 0x0000000000097919 */ /* 0x000e620000002700 */
[----:B------:R-:W2:Y:S06]  /*0020*/  LDCU UR6, c[0x0][0x2fc] ;  /* 0x00005f80ff0677ac */ /* 0x000eac0008000800 */
[----:B------:R-:W3:Y:S01]  /*0030*/  LDC.64 R2, c[0x0][0x380] ;  /* 0x0000e000ff027b82 */ /* 0x000ee20000000a00 */
[----:B0-----:R-:W-:Y:S01]  /*0040*/  IADD3 R1, PT, PT, R1, -0x20, RZ ;  /* 0xffffffe001017810 */ /* 0x001fe20007ffe0ff */
[----:B------:R-:W1:Y:S01]  /*0050*/  S2R R8, SR_CTAID.Y ;  /* 0x0000000000087919 */ /* 0x000e620000002600 */
[----:B------:R-:W0:Y:S01]  /*0060*/  LDCU UR7, c[0x0][0x360] ;  /* 0x00006c00ff0777ac */ /* 0x000e220008000800 */
[----:B------:R-:W4:Y:S01]  /*0070*/  S2R R15, SR_CTAID.X ;  /* 0x00000000000f7919 */ /* 0x000f220000002500 */
[----:B------:R-:W5:Y:S01]  /*0080*/  LDCU UR8, c[0x0][0x364] ;  /* 0x00006c80ff0877ac */ /* 0x000f620008000800 */
[----:B------:R-:W2:Y:S01]  /*0090*/  S2R R14, SR_TID.Z ;  /* 0x00000000000e7919 */ /* 0x000ea20000002300 */
[----:B------:R-:W2:Y:S01]  /*00a0*/  LDCU UR9, c[0x0][0x368] ;  /* 0x00006d00ff0977ac */ /* 0x000ea20008000800 */
[----:B------:R-:W5:Y:S01]  /*00b0*/  S2R R13, SR_TID.Y ;  /* 0x00000000000d7919 */ /* 0x000f620000002200 */
[----:B------:R-:W4:Y:S01]  /*00c0*/  LDCU UR4, c[0x0][0x370] ;  /* 0x00006e00ff0477ac */ /* 0x000f220008000800 */
[----:B------:R-:W3:Y:S01]  /*00d0*/  S2R R12, SR_TID.X ;  /* 0x00000000000c7919 */ /* 0x000ee20000002100 */
[----:B------:R-:W1:Y:S02]  /*00e0*/  LDCU UR5, c[0x0][0x374] ;  /* 0x00006e80ff0577ac */ /* 0x000e640008000800 */
[----:B-1----:R-:W-:-:S04]  /*00f0*/  IMAD R0, R9, UR5, R8 ;  /* 0x0000000509007c24 */ /* 0x002fc8000f8e0208 */
[----:B----4-:R-:W-:Y:S01]  /*0100*/  IMAD R5, R0, UR4, R15 ;  /* 0x0000000400057c24 */ /* 0x010fe2000f8e020f */
[----:B------:R-:W1:Y:S03]  /*0110*/  LDCU.64 UR4, c[0x0][0x358] ;  /* 0x00006b00ff0477ac */ /* 0x000e660008000a00 */
[----:B--2---:R-:W-:-:S04]  /*0120*/  IMAD R0, R5, UR9, R14 ;  /* 0x0000000905007c24 */ /* 0x004fc8000f8e020e */
[----:B-----5:R-:W-:Y:S01]  /*0130*/  IMAD R5, R0, UR8, R13 ;  /* 0x0000000800057c24 */ /* 0x020fe2000f8e020d */
[----:B------:R-:W-:Y:S01]  /*0140*/  MOV R0, 0x0 ;  /* 0x0000000000007802 */ /* 0x000fe20000000f00 */
[----:B---3--:R2:W-:Y:S01]  /*0150*/  STL.128 [R1], R12 ;  /* 0x0000000c01007387 */ /* 0x0085e20000100c00 */
[----:B------:R-:W3:Y:S01]  /*0160*/  LDCU.64 UR8, c[0x4][0x8] ;  /* 0x01000100ff0877ac */ /* 0x000ee20008000a00 */
[----:B0-----:R-:W-:-:S04]  /*0170*/  IMAD R10, R5, UR7, R12 ;  /* 0x00000007050a7c24 */ /* 0x001fc8000f8e020c */
[----:B------:R-:W-:-:S05]  /*0180*/  IMAD.WIDE R2, R10, 0x4, R2 ;  /* 0x000000040a027825 */ /* 0x000fca00078e0202 */
[----:B-1----:R-:W4:Y:S01]  /*0190*/  LDG.E R11, desc[UR4][R2.64] ;  /* 0x00000004020b7981 */ /* 0x002f22000c1e1900 */
[----:B------:R-:W0:Y:S01]  /*01a0*/  LDCU UR4, c[0x0][0x2f8] ;  /* 0x00005f00ff0477ac */ /* 0x000e220008000800 */
[----:B------:R2:W1:Y:S01]  /*01b0*/  LDC.64 R16, c[0x4][R0] ;  /* 0x0100000000107b82 */ /* 0x0004620000000a00 */
[----:B---3--:R-:W-:Y:S02]  /*01c0*/  MOV R4, UR8 ;  /* 0x0000000800047c02 */ /* 0x008fe40008000f00 */
[----:B------:R-:W-:Y:S02]  /*01d0*/  MOV R5, UR9 ;  /* 0x0000000900057c02 */ /* 0x000fe40008000f00 */
[----:B0-----:R-:W-:-:S04]  /*01e0*/  IADD3 R6, P0, PT, R1, UR4, RZ ;  /* 0x0000000401067c10 */ /* 0x001fc8000ff1e0ff */
[----:B------:R-:W-:Y:S01]  /*01f0*/  IADD3.X R7, PT, PT, RZ, UR6, RZ, P0, !PT ;  /* 0x00000006ff077c10 */ /* 0x000fe200087fe4ff */
[----:B-1--4-:R2:W-:Y:S08]  /*0200*/  STL.128 [R1+0x10], R8 ;  /* 0x0000100801007387 */ /* 0x0125f00000100c00 */
[----:B------:R-:W-:-:S07]  /*0210*/  LEPC R20, `(.L_x_0) ;  /* 0x000000001014794e */ /* 0x000fce0000000000 */
[----:B--2---:R-:W-:Y:S05]  /*0220*/  CALL.ABS.NOINC R16 ;  /* 0x0000000010007343 */ /* 0x004fea0003c00000 */
.L_x_0:
[----:B------:R-:W-:Y:S05]  /*0230*/  EXIT ;  /* 0x000000000000794d */ /* 0x000fea0003800000 */
.L_x_1:
[----:B------:R-:W-:-:S00]  /*0240*/  BRA `(.L_x_1) ;  /* 0xfffffffc00fc7947 */ /* 0x000fc0000383ffff */
[----:B------:R-:W-:-:S00]  /*0250*/  NOP ;  /* 0x0000000000007918 */ /* 0x000fc00000000000 */
        /* <DEDUP_REMOVED lines=10> */
.L_x_2:


//--------------------- .nv.global.init           --------------------------
	.section	.nv.global.init,"aw",@progbits
.nv.global.init:
	.type		$str,@object
	.size		$str,(.L_0 - $str)
$str:
        /*0000*/ 	.byte	0x74, 0x68, 0x72, 0x65, 0x61, 0x64, 0x49, 0x64, 0x78, 0x2e, 0x78, 0x3a, 0x20, 0x25, 0x64, 0x2c
        /*0010*/ 	.byte	0x20, 0x74, 0x68, 0x72, 0x65, 0x61, 0x64, 0x49, 0x64, 0x78, 0x2e, 0x79, 0x3a, 0x20, 0x25, 0x64
        /*0020*/ 	.byte	0x2c, 0x20, 0x74, 0x68, 0x72, 0x65, 0x61, 0x64, 0x49, 0x64, 0x78, 0x2e, 0x7a, 0x3a, 0x20, 0x25
        /*0030*/ 	.byte	0x64, 0x2c, 0x20, 0x62, 0x6c, 0x6f, 0x63, 0x6b, 0x49, 0x64, 0x78, 0x2e, 0x78, 0x3a, 0x20, 0x25
        /*0040*/ 	.byte	0x64, 0x2c, 0x20, 0x62, 0x6c, 0x6f, 0x63, 0x6b, 0x49, 0x64, 0x78, 0x2e, 0x79, 0x3a, 0x20, 0x25
        /*0050*/ 	.byte	0x64, 0x2c, 0x20, 0x62, 0x6c, 0x6f, 0x63, 0x6b, 0x49, 0x64, 0x78, 0x2e, 0x7a, 0x3a, 0x20, 0x25
        /*0060*/ 	.byte	0x64, 0x2c, 0x20, 0x69, 0x64, 0x78, 0x3a, 0x20, 0x25, 0x64, 0x2c, 0x20, 0x76, 0x61, 0x6c, 0x75
        /*0070*/ 	.byte	0x65, 0x3a, 0x20, 0x25, 0x64, 0x0a, 0x00
.L_0:


//--------------------- .nv.shared.reserved.0     --------------------------
	.section	.nv.shared.reserved.0,"aw",@nobits
	.weak		__nv_reservedSMEM_offset_0_alias
	.size		__nv_reservedSMEM_offset_0_alias, 0, 64
	.other		__nv_reservedSMEM_offset_0_alias,@"STO_CUDA_RESERVED_SHARED STV_DEFAULT"
__nv_reservedSMEM_offset_0_alias:
	.zero		0
	.zero		64


//--------------------- .nv.constant0._Z18unique_idx_calc_3dPi --------------------------
	.section	.nv.constant0._Z18unique_idx_calc_3dPi,"a",@progbits
	.sectionflags	@""
	.align	4
.nv.constant0._Z18unique_idx_calc_3dPi:
	.zero		904


//--------------------- SYMBOLS --------------------------

	.type		.nv.reservedSmem.offset0,@object
	.size		.nv.reservedSmem.offset0,0x4
	.type		vprintf,@function
